	.headerflags	@"EF_CUDA_TEXMODE_UNIFIED EF_CUDA_64BIT_ADDRESS EF_CUDA_ACCELERATORS EF_CUDA_SM90 EF_CUDA_VIRTUAL_SM(EF_CUDA_SM90)"
	.elftype	@"ET_EXEC"


//--------------------- .nv.info                  --------------------------
	.section	.nv.info,"",@"SHT_CUDA_INFO"
	.align	4


	//----- nvinfo : EIATTR_REGCOUNT
	.align		4
        /*0000*/ 	.byte	0x04, 0x2f
        /*0002*/ 	.short	(.L_3 - .L_2)
	.align		4
.L_2:
        /*0004*/ 	.word	index@(triton_poi_fused__native_batch_norm_legit_no_training_avg_pool2d_relu_10)
        /*0008*/ 	.word	0x00000019


	//----- nvinfo : EIATTR_MIN_STACK_SIZE
	.align		4
.L_3:
        /*000c*/ 	.byte	0x04, 0x12
        /*000e*/ 	.short	(.L_5 - .L_4)
	.align		4
.L_4:
        /*0010*/ 	.word	index@(triton_poi_fused__native_batch_norm_legit_no_training_avg_pool2d_relu_10)
        /*0014*/ 	.word	0x00000000


	//----- nvinfo : EIATTR_FRAME_SIZE
	.align		4
.L_5:
        /*0018*/ 	.byte	0x04, 0x11
        /*001a*/ 	.short	(.L_7 - .L_6)
	.align		4
.L_6:
        /*001c*/ 	.word	index@(triton_poi_fused__native_batch_norm_legit_no_training_avg_pool2d_relu_10)
        /*0020*/ 	.word	0x00000000


	//----- nvinfo : EIATTR_MIN_STACK_SIZE
	.align		4
.L_7:
        /*0024*/ 	.byte	0x04, 0x12
        /*0026*/ 	.short	(.L_9 - .L_8)
	.align		4
.L_8:
        /*0028*/ 	.word	index@(triton_poi_fused__native_batch_norm_legit_no_training_avg_pool2d_relu_10)
        /*002c*/ 	.word	0x00000000
.L_9:


//--------------------- .nv.info.triton_poi_fused__native_batch_norm_legit_no_training_avg_pool2d_relu_10 --------------------------
	.section	.nv.info.triton_poi_fused__native_batch_norm_legit_no_training_avg_pool2d_relu_10,"",@"SHT_CUDA_INFO"
	.sectionflags	@""
	.align	4


	//----- nvinfo : EIATTR_CUDA_API_VERSION
	.align		4
        /*0000*/ 	.byte	0x04, 0x37
        /*0002*/ 	.short	(.L_11 - .L_10)
.L_10:
        /*0004*/ 	.word	0x0000007c


	//----- nvinfo : EIATTR_KPARAM_INFO
	.align		4
.L_11:
        /*0008*/ 	.byte	0x04, 0x17
        /*000a*/ 	.short	(.L_13 - .L_12)
.L_12:
        /*000c*/ 	.word	0x00000000
        /*0010*/ 	.short	0x0007
        /*0012*/ 	.short	0x0038
        /*0014*/ 	.byte	0x00, 0xf0, 0x11, 0x00


	//----- nvinfo : EIATTR_KPARAM_INFO
	.align		4
.L_13:
        /*0018*/ 	.byte	0x04, 0x17
        /*001a*/ 	.short	(.L_15 - .L_14)
.L_14:
        /*001c*/ 	.word	0x00000000
        /*0020*/ 	.short	0x0006
        /*0022*/ 	.short	0x0030
        /*0024*/ 	.byte	0x00, 0xf4, 0x21, 0x00


	//----- nvinfo : EIATTR_KPARAM_INFO
	.align		4
.L_15:
        /*0028*/ 	.byte	0x04, 0x17
        /*002a*/ 	.short	(.L_17 - .L_16)
.L_16:
        /*002c*/ 	.word	0x00000000
        /*0030*/ 	.short	0x0005
        /*0032*/ 	.short	0x0028
        /*0034*/ 	.byte	0x00, 0xf4, 0x21, 0x00


	//----- nvinfo : EIATTR_KPARAM_INFO
	.align		4
.L_17:
        /*0038*/ 	.byte	0x04, 0x17
        /*003a*/ 	.short	(.L_19 - .L_18)
.L_18:
        /*003c*/ 	.word	0x00000000
        /*0040*/ 	.short	0x0004
        /*0042*/ 	.short	0x0020
        /*0044*/ 	.byte	0x00, 0xf4, 0x21, 0x00


	//----- nvinfo : EIATTR_KPARAM_INFO
	.align		4
.L_19:
        /*0048*/ 	.byte	0x04, 0x17
        /*004a*/ 	.short	(.L_21 - .L_20)
.L_20:
        /*004c*/ 	.word	0x00000000
        /*0050*/ 	.short	0x0003
        /*0052*/ 	.short	0x0018
        /*0054*/ 	.byte	0x00, 0xf4, 0x21, 0x00


	//----- nvinfo : EIATTR_KPARAM_INFO
	.align		4
.L_21:
        /*0058*/ 	.byte	0x04, 0x17
        /*005a*/ 	.short	(.L_23 - .L_22)
.L_22:
        /*005c*/ 	.word	0x00000000
        /*0060*/ 	.short	0x0002
        /*0062*/ 	.short	0x0010
        /*0064*/ 	.byte	0x00, 0xf4, 0x21, 0x00


	//----- nvinfo : EIATTR_KPARAM_INFO
	.align		4
.L_23:
        /*0068*/ 	.byte	0x04, 0x17
        /*006a*/ 	.short	(.L_25 - .L_24)
.L_24:
        /*006c*/ 	.word	0x00000000
        /*0070*/ 	.short	0x0001
        /*0072*/ 	.short	0x0008
        /*0074*/ 	.byte	0x00, 0xf4, 0x21, 0x00


	//----- nvinfo : EIATTR_KPARAM_INFO
	.align		4
.L_25:
        /*0078*/ 	.byte	0x04, 0x17
        /*007a*/ 	.short	(.L_27 - .L_26)
.L_26:
        /*007c*/ 	.word	0x00000000
        /*0080*/ 	.short	0x0000
        /*0082*/ 	.short	0x0000
        /*0084*/ 	.byte	0x00, 0xf4, 0x21, 0x00


	//----- nvinfo : EIATTR_SPARSE_MMA_MASK
	.align		4
.L_27:
        /*0088*/ 	.byte	0x03, 0x50
        /*008a*/ 	.short	0x0000


	//----- nvinfo : EIATTR_MAXREG_COUNT
	.align		4
        /*008c*/ 	.byte	0x03, 0x1b
        /*008e*/ 	.short	0x00ff


	//----- nvinfo : EIATTR_EXIT_INSTR_OFFSETS
	.align		4
        /*0090*/ 	.byte	0x04, 0x1c
        /*0092*/ 	.short	(.L_29 - .L_28)


	//   ....[0]....
.L_28:
        /*0094*/ 	.word	0x000004c0


	//   ....[1]....
        /*0098*/ 	.word	0x000004e0


	//----- nvinfo : EIATTR_REQNTID
	.align		4
.L_29:
        /*009c*/ 	.byte	0x04, 0x10
        /*009e*/ 	.short	(.L_31 - .L_30)
.L_30:
        /*00a0*/ 	.word	0x00000080
        /*00a4*/ 	.word	0x00000001
        /*00a8*/ 	.word	0x00000001


	//----- nvinfo : EIATTR_CBANK_PARAM_SIZE
	.align		4
.L_31:
        /*00ac*/ 	.byte	0x03, 0x19
        /*00ae*/ 	.short	0x003c


	//----- nvinfo : EIATTR_PARAM_CBANK
	.align		4
        /*00b0*/ 	.byte	0x04, 0x0a
        /*00b2*/ 	.short	(.L_33 - .L_32)
	.align		4
.L_32:
        /*00b4*/ 	.word	index@(.nv.constant0.triton_poi_fused__native_batch_norm_legit_no_training_avg_pool2d_relu_10)
        /*00b8*/ 	.short	0x0210
        /*00ba*/ 	.short	0x003c


	//----- nvinfo : EIATTR_SW_WAR
	.align		4
.L_33:
        /*00bc*/ 	.byte	0x04, 0x36
        /*00be*/ 	.short	(.L_35 - .L_34)
.L_34:
        /*00c0*/ 	.word	0x00000008
.L_35:


//--------------------- .nv.callgraph             --------------------------
	.section	.nv.callgraph,"",@"SHT_CUDA_CALLGRAPH"
	.align	4
	.sectionentsize	8
	.align		4
        /*0000*/ 	.word	0x00000000
	.align		4
        /*0004*/ 	.word	0xffffffff
	.align		4
        /*0008*/ 	.word	0x00000000
	.align		4
        /*000c*/ 	.word	0xfffffffe
	.align		4
        /*0010*/ 	.word	0x00000000
	.align		4
        /*0014*/ 	.word	0xfffffffd
	.align		4
        /*0018*/ 	.word	0x00000000
	.align		4
        /*001c*/ 	.word	0xfffffffc


//--------------------- .nv.constant4             --------------------------
	.section	.nv.constant4,"a",@progbits
	.align	8
	.align		8
.nv.constant4:
        /*0000*/ 	.dword	_$_str
	.align		8
        /*0008*/ 	.dword	_$_str_$_2


//--------------------- .text.triton_poi_fused__native_batch_norm_legit_no_training_avg_pool2d_relu_10 --------------------------
	.section	.text.triton_poi_fused__native_batch_norm_legit_no_training_avg_pool2d_relu_10,"ax",@progbits
	.align	128
        .global         triton_poi_fused__native_batch_norm_legit_no_training_avg_pool2d_relu_10
        .type           triton_poi_fused__native_batch_norm_legit_no_training_avg_pool2d_relu_10,@function
        .size           triton_poi_fused__native_batch_norm_legit_no_training_avg_pool2d_relu_10,(.L_x_1 - triton_poi_fused__native_batch_norm_legit_no_training_avg_pool2d_relu_10)
        .other          triton_poi_fused__native_batch_norm_legit_no_training_avg_pool2d_relu_10,@"STO_CUDA_ENTRY STV_DEFAULT"
triton_poi_fused__native_batch_norm_legit_no_training_avg_pool2d_relu_10:
.text.triton_poi_fused__native_batch_norm_legit_no_training_avg_pool2d_relu_10:
[----:B------:R-:W0:Y:S02]  /*0000*/  LDC R1, c[0x0][0x28] ;  /* 0x00000a00ff017b82 */ /* 0x000e240000000800 */
[----:B------:R-:W1:Y:S01]  /*0010*/  S2R R0, SR_TID.X ;  /* 0x0000000000007919 */ /* 0x000e620000002100 */
[----:B------:R-:W-:Y:S01]  /*0020*/  IMAD.MOV.U32 R12, RZ, RZ, RZ ;  /* 0x000000ffff0c7224 */ /* 0x000fe200078e00ff */
[----:B------:R-:W-:Y:S01]  /*0030*/  ULDC.64 UR4, c[0x0][0x208] ;  /* 0x0000820000047ab9 */ /* 0x000fe20000000a00 */
[----:B------:R-:W2:Y:S01]  /*0040*/  LDC.64 R14, c[0x0][0x210] ;  /* 0x00008400ff0e7b82 */ /* 0x000ea20000000a00 */
[----:B------:R-:W3:Y:S07]  /*0050*/  S2R R3, SR_CTAID.X ;  /* 0x0000000000037919 */ /* 0x000eee0000002500 */
[----:B------:R-:W4:Y:S01]  /*0060*/  LDC.64 R16, c[0x0][0x218] ;  /* 0x00008600ff107b82 */ /* 0x000f220000000a00 */
[----:B-1----:R-:W-:-:S02]  /*0070*/  LOP3.LUT R0, R0, 0x7f, RZ, 0xc0, !PT ;  /* 0x0000007f00007812 */ /* 0x002fc400078ec0ff */
[----:B---3--:R-:W-:Y:S02]  /*0080*/  SHF.R.S32.HI R2, RZ, 0x18, R3 ;  /* 0x00000018ff027819 */ /* 0x008fe40000011403 */
[----:B------:R-:W-:Y:S02]  /*0090*/  LEA R0, R3, R0, 0x7 ;  /* 0x0000000003007211 */ /* 0x000fe400078e38ff */
[----:B------:R-:W-:Y:S02]  /*00a0*/  SGXT R3, R2, 0x1 ;  /* 0x000000010203781a */ /* 0x000fe40000000200 */
[----:B------:R-:W-:Y:S02]  /*00b0*/  ISETP.GE.AND P0, PT, R0, 0x4400, PT ;  /* 0x000044000000780c */ /* 0x000fe40003f06270 */
[----:B------:R-:W-:Y:S02]  /*00c0*/  LEA.HI R4, R3, R0, RZ, 0x6 ;  /* 0x0000000003047211 */ /* 0x000fe400078f30ff */
[----:B------:R-:W1:Y:S02]  /*00d0*/  LDC.64 R2, c[0x0][0x220] ;  /* 0x00008800ff027b82 */ /* 0x000e640000000a00 */
[----:B------:R-:W-:-:S05]  /*00e0*/  SHF.R.S32.HI R4, RZ, 0x6, R4 ;  /* 0x00000006ff047819 */ /* 0x000fca0000011404 */
[----:B------:R-:W-:-:S05]  /*00f0*/  IMAD.HI R5, R4, 0x78787879, RZ ;  /* 0x7878787904057827 */ /* 0x000fca00078e02ff */
[----:B------:R-:W-:-:S04]  /*0100*/  SHF.R.U32.HI R6, RZ, 0x1f, R5 ;  /* 0x0000001fff067819 */ /* 0x000fc80000011605 */
[----:B------:R-:W-:-:S05]  /*0110*/  LEA.HI.SX32 R13, R5, R6, 0x1b ;  /* 0x00000006050d7211 */ /* 0x000fca00078fdaff */
[----:B------:R-:W-:-:S04]  /*0120*/  IMAD R13, R13, -0x44, R4 ;  /* 0xffffffbc0d0d7824 */ /* 0x000fc800078e0204 */
[----:B-1----:R-:W-:-:S05]  /*0130*/  IMAD.WIDE R2, R13, 0x4, R2 ;  /* 0x000000040d027825 */ /* 0x002fca00078e0202 */
[----:B------:R1:W3:Y:S01]  /*0140*/  @!P0 LDG.E.EL R12, desc[UR4][R2.64] ;  /* 0x00000004020c8981 */ /* 0x0002e2000c2e1900 */
[----:B------:R-:W-:Y:S02]  /*0150*/  SHF.R.S32.HI R5, RZ, 0x1f, R0 ;  /* 0x0000001fff057819 */ /* 0x000fe40000011400 */
[----:B------:R-:W-:Y:S02]  /*0160*/  CS2R R8, SRZ ;  /* 0x0000000000087805 */ /* 0x000fe4000001ff00 */
[----:B------:R-:W-:-:S04]  /*0170*/  LEA.HI R5, R5, R0, RZ, 0x3 ;  /* 0x0000000005057211 */ /* 0x000fc800078f18ff */
[C---:B------:R-:W-:Y:S01]  /*0180*/  LOP3.LUT R7, R5.reuse, 0x7ffffff8, RZ, 0xc0, !PT ;  /* 0x7ffffff805077812 */ /* 0x040fe200078ec0ff */
[----:B-1----:R-:W1:Y:S01]  /*0190*/  LDC.64 R2, c[0x0][0x230] ;  /* 0x00008c00ff027b82 */ /* 0x002e620000000a00 */
[----:B------:R-:W-:-:S03]  /*01a0*/  SHF.L.U32 R5, R5, 0x2, RZ ;  /* 0x0000000205057819 */ /* 0x000fc600000006ff */
[----:B------:R-:W-:Y:S01]  /*01b0*/  IMAD.IADD R7, R0, 0x1, -R7 ;  /* 0x0000000100077824 */ /* 0x000fe200078e0a07 */
[----:B------:R-:W-:-:S04]  /*01c0*/  LOP3.LUT R4, R5, 0xffffffe0, RZ, 0xc0, !PT ;  /* 0xffffffe005047812 */ /* 0x000fc800078ec0ff */
[----:B------:R-:W-:Y:S02]  /*01d0*/  LEA R7, R7, R4, 0x1 ;  /* 0x0000000407077211 */ /* 0x000fe400078e08ff */
[----:B------:R-:W5:Y:S02]  /*01e0*/  LDC.64 R4, c[0x0][0x228] ;  /* 0x00008a00ff047b82 */ /* 0x000f640000000a00 */
[----:B------:R-:W-:Y:S01]  /*01f0*/  IADD3 R21, R7, 0x11, RZ ;  /* 0x0000001107157810 */ /* 0x000fe20007ffe0ff */
[C---:B------:R-:W-:Y:S02]  /*0200*/  VIADD R11, R7.reuse, 0x10 ;  /* 0x00000010070b7836 */ /* 0x040fe40000000000 */
[----:B--2---:R-:W-:-:S04]  /*0210*/  IMAD.WIDE R18, R7, 0x4, R14 ;  /* 0x0000000407127825 */ /* 0x004fc800078e020e */
[--C-:B------:R-:W-:Y:S01]  /*0220*/  IMAD.WIDE R6, R11, 0x4, R14.reuse ;  /* 0x000000040b067825 */ /* 0x100fe200078e020e */
[----:B------:R-:W-:Y:S01]  /*0230*/  CS2R R10, SRZ ;  /* 0x00000000000a7805 */ /* 0x000fe2000001ff00 */
[----:B------:R-:W2:Y:S02]  /*0240*/  @!P0 LDG.E.EL R9, desc[UR4][R18.64] ;  /* 0x0000000412098981 */ /* 0x000ea4000c2e1900 */
[----:B------:R-:W-:Y:S01]  /*0250*/  IMAD.WIDE R20, R21, 0x4, R14 ;  /* 0x0000000415147825 */ /* 0x000fe200078e020e */
[----:B------:R-:W-:Y:S01]  /*0260*/  HFMA2.MMA R14, -RZ, RZ, 0, 0 ;  /* 0x00000000ff0e7435 */ /* 0x000fe200000001ff */
[----:B------:R1:W2:Y:S02]  /*0270*/  @!P0 LDG.E.EL R8, desc[UR4][R18.64+0x4] ;  /* 0x0000040412088981 */ /* 0x0002a4000c2e1900 */
[C---:B----4-:R-:W-:Y:S02]  /*0280*/  IMAD.WIDE R16, R13.reuse, 0x4, R16 ;  /* 0x000000040d107825 */ /* 0x050fe400078e0210 */
[----:B------:R4:W2:Y:S04]  /*0290*/  @!P0 LDG.E.EL R10, desc[UR4][R6.64] ;  /* 0x00000004060a8981 */ /* 0x0008a8000c2e1900 */
[----:B------:R-:W2:Y:S04]  /*02a0*/  @!P0 LDG.E.EL R11, desc[UR4][R16.64] ;  /* 0x00000004100b8981 */ /* 0x000ea8000c2e1900 */
[----:B------:R-:W2:Y:S01]  /*02b0*/  @!P0 LDG.E.EL R14, desc[UR4][R20.64] ;  /* 0x00000004140e8981 */ /* 0x000ea2000c2e1900 */
[----:B-----5:R-:W-:Y:S01]  /*02c0*/  IMAD.WIDE R4, R13, 0x4, R4 ;  /* 0x000000040d047825 */ /* 0x020fe200078e0204 */
[----:B------:R-:W-:-:S03]  /*02d0*/  MOV R22, RZ ;  /* 0x000000ff00167202 */ /* 0x000fc60000000f00 */
[----:B-1----:R-:W-:Y:S01]  /*02e0*/  IMAD.WIDE R18, R13, 0x4, R2 ;  /* 0x000000040d127825 */ /* 0x002fe200078e0202 */
[----:B----4-:R-:W-:Y:S01]  /*02f0*/  HFMA2.MMA R6, -RZ, RZ, 1.625, 0 ;  /* 0x3e800000ff067435 */ /* 0x010fe200000001ff */
[----:B------:R-:W1:Y:S02]  /*0300*/  LDC.64 R2, c[0x0][0x238] ;  /* 0x00008e00ff027b82 */ /* 0x000e640000000a00 */
[----:B------:R-:W-:Y:S01]  /*0310*/  IMAD.MOV.U32 R13, RZ, RZ, RZ ;  /* 0x000000ffff0d7224 */ /* 0x000fe200078e00ff */
[----:B------:R-:W4:Y:S05]  /*0320*/  @!P0 LDG.E.EL R22, desc[UR4][R18.64] ;  /* 0x0000000412168981 */ /* 0x000f2a000c2e1900 */
[----:B------:R5:W4:Y:S02]  /*0330*/  @!P0 LDG.E.EL R13, desc[UR4][R4.64] ;  /* 0x00000004040d8981 */ /* 0x000b24000c2e1900 */
[----:B-----5:R-:W5:Y:S01]  /*0340*/  LDC.64 R4, c[0x0][0x240] ;  /* 0x00009000ff047b82 */ /* 0x020f620000000a00 */
[----:B-1----:R-:W-:-:S04]  /*0350*/  IMAD.WIDE R2, R0, 0x4, R2 ;  /* 0x0000000400027825 */ /* 0x002fc800078e0202 */
[----:B-----5:R-:W-:-:S04]  /*0360*/  IMAD.WIDE R4, R0, 0x4, R4 ;  /* 0x0000000400047825 */ /* 0x020fc800078e0204 */
[----:B---3--:R-:W-:-:S04]  /*0370*/  FADD R12, R12, 9.9999997473787516356e-06 ;  /* 0x3727c5ac0c0c7421 */ /* 0x008fc80000000000 */
[----:B------:R-:W1:Y:S02]  /*0380*/  MUFU.SQRT R15, R12 ;  /* 0x0000000c000f7308 */ /* 0x000e640000002000 */
[C---:B-1----:R-:W-:Y:S02]  /*0390*/  FSETP.GT.AND P1, PT, R15.reuse, 8.50705917302346158658e+37, PT ;  /* 0x7e8000000f00780b */ /* 0x042fe40003f24000 */
[----:B------:R-:W-:-:S11]  /*03a0*/  FSETP.GEU.AND P2, PT, R15, 1.175494350822287508e-38, PT ;  /* 0x008000000f00780b */ /* 0x000fd60003f4e000 */
[----:B------:R-:W-:-:S04]  /*03b0*/  @P1 FMUL R15, R15, 0.25 ;  /* 0x3e8000000f0f1820 */ /* 0x000fc80000400000 */
[----:B------:R-:W-:Y:S01]  /*03c0*/  @!P2 FMUL R15, R15, 16777216 ;  /* 0x4b8000000f0fa820 */ /* 0x000fe20000400000 */
[----:B--2---:R-:W-:-:S05]  /*03d0*/  FADD R9, R8, R9 ;  /* 0x0000000908097221 */ /* 0x004fca0000000000 */
[----:B------:R-:W1:Y:S01]  /*03e0*/  MUFU.RCP R15, R15 ;  /* 0x0000000f000f7308 */ /* 0x000e620000001000 */
[----:B------:R-:W-:Y:S01]  /*03f0*/  FSEL R8, R6, 1, P1 ;  /* 0x3f80000006087808 */ /* 0x000fe20000800000 */
[----:B------:R-:W-:Y:S01]  /*0400*/  FADD R9, R9, R10 ;  /* 0x0000000a09097221 */ /* 0x000fe20000000000 */
[----:B------:R-:W-:-:S03]  /*0410*/  LOP3.LUT R6, R11, 0x80000000, RZ, 0x3c, !PT ;  /* 0x800000000b067812 */ /* 0x000fc600078e3cff */
[----:B------:R-:W-:Y:S01]  /*0420*/  @!P2 FMUL R8, R8, 16777216 ;  /* 0x4b8000000808a820 */ /* 0x000fe20000400000 */
[----:B------:R-:W-:-:S04]  /*0430*/  FADD R9, R9, R14 ;  /* 0x0000000e09097221 */ /* 0x000fc80000000000 */
[----:B------:R-:W-:Y:S01]  /*0440*/  FFMA R6, R9, 0.25, R6 ;  /* 0x3e80000009067823 */ /* 0x000fe20000000006 */
[----:B-1----:R-:W-:-:S04]  /*0450*/  FMUL R7, R15, R8 ;  /* 0x000000080f077220 */ /* 0x002fc80000400000 */
[----:B------:R-:W-:Y:S01]  /*0460*/  FMUL R7, R6, R7 ;  /* 0x0000000706077220 */ /* 0x000fe20000400000 */
[----:B------:R-:W-:-:S03]  /*0470*/  FMUL R9, R9, 0.25 ;  /* 0x3e80000009097820 */ /* 0x000fc60000400000 */
[----:B----4-:R-:W-:Y:S02]  /*0480*/  FFMA R7, R7, R13, R22 ;  /* 0x0000000d07077223 */ /* 0x010fe40000000016 */
[----:B------:R1:W-:Y:S03]  /*0490*/  @!P0 STG.E desc[UR4][R2.64], R9 ;  /* 0x0000000902008986 */ /* 0x0003e6000c101904 */
[----:B------:R-:W-:-:S04]  /*04a0*/  FSETP.GEU.AND P1, PT, R7, RZ, PT ;  /* 0x000000ff0700720b */ /* 0x000fc80003f2e000 */
[----:B------:R-:W-:Y:S01]  /*04b0*/  FSEL R7, R7, RZ, P1 ;  /* 0x000000ff07077208 */ /* 0x000fe20000800000 */
[----:B------:R-:W-:Y:S08]  /*04c0*/  @P0 EXIT ;  /* 0x000000000000094d */ /* 0x000ff00003800000 */
[----:B------:R-:W-:Y:S01]  /*04d0*/  STG.E desc[UR4][R4.64], R7 ;  /* 0x0000000704007986 */ /* 0x000fe2000c101904 */
[----:B------:R-:W-:Y:S05]  /*04e0*/  EXIT ;  /* 0x000000000000794d */ /* 0x000fea0003800000 */
.L_x_0:
[----:B------:R-:W-:-:S00]  /*04f0*/  BRA `(.L_x_0) ;  /* 0xfffffffc00fc7947 */ /* 0x000fc0000383ffff */
[----:B------:R-:W-:-:S00]  /*0500*/  NOP ;  /* 0x0000000000007918 */ /* 0x000fc00000000000 */
[----:B------:R-:W-:-:S00]  /*0510*/  NOP ;  /* 0x0000000000007918 */ /* 0x000fc00000000000 */
[----:B------:R-:W-:-:S00]  /*0520*/  NOP ;  /* 0x0000000000007918 */ /* 0x000fc00000000000 */
[----:B------:R-:W-:-:S00]  /*0530*/  NOP ;  /* 0x0000000000007918 */ /* 0x000fc00000000000 */
[----:B------:R-:W-:-:S00]  /*0540*/  NOP ;  /* 0x0000000000007918 */ /* 0x000fc00000000000 */
[----:B------:R-:W-:-:S00]  /*0550*/  NOP ;  /* 0x0000000000007918 */ /* 0x000fc00000000000 */
[----:B------:R-:W-:-:S00]  /*0560*/  NOP ;  /* 0x0000000000007918 */ /* 0x000fc00000000000 */
[----:B------:R-:W-:-:S00]  /*0570*/  NOP ;  /* 0x0000000000007918 */ /* 0x000fc00000000000 */
.L_x_1:


//--------------------- .nv.global.init           --------------------------
	.section	.nv.global.init,"aw",@progbits
.nv.global.init:
	.type		_$_str,@object
	.size		_$_str,(_$_str_$_2 - _$_str)
_$_str:
        /*0000*/ 	.byte	0x5f, 0x5f, 0x43, 0x55, 0x44, 0x41, 0x5f, 0x46, 0x54, 0x5a, 0x00
	.type		_$_str_$_2,@object
	.size		_$_str_$_2,(.L_1 - _$_str_$_2)
_$_str_$_2:
        /*000b*/ 	.byte	0x5f, 0x5f, 0x43, 0x55, 0x44, 0x41, 0x5f, 0x50, 0x52, 0x45, 0x43, 0x5f, 0x53, 0x51, 0x52, 0x54
        /*001b*/ 	.byte	0x00
.L_1:


//--------------------- .nv.constant0.triton_poi_fused__native_batch_norm_legit_no_training_avg_pool2d_relu_10 --------------------------
	.section	.nv.constant0.triton_poi_fused__native_batch_norm_legit_no_training_avg_pool2d_relu_10,"a",@progbits
	.sectionflags	@""
	.align	4
.nv.constant0.triton_poi_fused__native_batch_norm_legit_no_training_avg_pool2d_relu_10:
	.zero		588
